//
// Generated by NVIDIA NVVM Compiler
//
// Compiler Build ID: CL-36424714
// Cuda compilation tools, release 13.0, V13.0.88
// Based on NVVM 20.0.0
//

.version 9.0
.target sm_100
.address_size 64

	// .globl	_Z25multiplyTridiagonalMatrix17TridiagonalMatrixPdS0_

.visible .entry _Z25multiplyTridiagonalMatrix17TridiagonalMatrixPdS0_(
	.param .align 8 .b8 _Z25multiplyTridiagonalMatrix17TridiagonalMatrixPdS0__param_0[16],
	.param .u64 .ptr .align 1 _Z25multiplyTridiagonalMatrix17TridiagonalMatrixPdS0__param_1,
	.param .u64 .ptr .align 1 _Z25multiplyTridiagonalMatrix17TridiagonalMatrixPdS0__param_2
)
{
	.reg .pred 	%p<4>;
	.reg .b32 	%r<12>;
	.reg .b64 	%rd<25>;
	.reg .b64 	%fd<22>;

	ld.param.u32 	%r3, [_Z25multiplyTridiagonalMatrix17TridiagonalMatrixPdS0__param_0];
	ld.param.u64 	%rd4, [_Z25multiplyTridiagonalMatrix17TridiagonalMatrixPdS0__param_0+8];
	ld.param.u64 	%rd5, [_Z25multiplyTridiagonalMatrix17TridiagonalMatrixPdS0__param_1];
	ld.param.u64 	%rd6, [_Z25multiplyTridiagonalMatrix17TridiagonalMatrixPdS0__param_2];
	cvta.to.global.u64 	%rd1, %rd6;
	cvta.to.global.u64 	%rd2, %rd5;
	cvta.to.global.u64 	%rd3, %rd4;
	mov.u32 	%r1, %tid.x;
	setp.ne.s32 	%p1, %r1, 0;
	@%p1 bra 	$L__BB0_2;
	ld.global.f64 	%fd16, [%rd3];
	ld.global.f64 	%fd17, [%rd2];
	ld.global.f64 	%fd18, [%rd3+8];
	ld.global.f64 	%fd19, [%rd2+8];
	mul.f64 	%fd20, %fd18, %fd19;
	fma.rn.f64 	%fd21, %fd16, %fd17, %fd20;
	st.global.f64 	[%rd1], %fd21;
	bra.uni 	$L__BB0_6;
$L__BB0_2:
	add.s32 	%r2, %r3, -1;
	setp.ge.u32 	%p2, %r1, %r2;
	@%p2 bra 	$L__BB0_4;
	add.s32 	%r8, %r1, -1;
	shl.b32 	%r9, %r1, 1;
	add.s32 	%r10, %r9, %r8;
	mul.wide.u32 	%rd16, %r10, 8;
	add.s64 	%rd17, %rd3, %rd16;
	ld.global.f64 	%fd7, [%rd17];
	mul.wide.u32 	%rd18, %r8, 8;
	add.s64 	%rd19, %rd2, %rd18;
	ld.global.f64 	%fd8, [%rd19];
	mul.lo.s32 	%r11, %r1, 3;
	mul.wide.u32 	%rd20, %r11, 8;
	add.s64 	%rd21, %rd3, %rd20;
	ld.global.f64 	%fd9, [%rd21];
	mul.wide.u32 	%rd22, %r1, 8;
	add.s64 	%rd23, %rd2, %rd22;
	ld.global.f64 	%fd10, [%rd23];
	mul.f64 	%fd11, %fd9, %fd10;
	fma.rn.f64 	%fd12, %fd7, %fd8, %fd11;
	ld.global.f64 	%fd13, [%rd21+8];
	ld.global.f64 	%fd14, [%rd23+8];
	fma.rn.f64 	%fd15, %fd13, %fd14, %fd12;
	add.s64 	%rd24, %rd1, %rd22;
	st.global.f64 	[%rd24], %fd15;
	bra.uni 	$L__BB0_6;
$L__BB0_4:
	setp.ne.s32 	%p3, %r1, %r2;
	@%p3 bra 	$L__BB0_6;
	add.s32 	%r4, %r1, -1;
	shl.b32 	%r5, %r1, 1;
	add.s32 	%r6, %r5, %r4;
	mul.wide.u32 	%rd7, %r6, 8;
	add.s64 	%rd8, %rd3, %rd7;
	ld.global.f64 	%fd1, [%rd8];
	mul.wide.u32 	%rd9, %r4, 8;
	add.s64 	%rd10, %rd2, %rd9;
	ld.global.f64 	%fd2, [%rd10];
	mul.lo.s32 	%r7, %r1, 3;
	mul.wide.u32 	%rd11, %r7, 8;
	add.s64 	%rd12, %rd3, %rd11;
	ld.global.f64 	%fd3, [%rd12];
	mul.wide.u32 	%rd13, %r1, 8;
	add.s64 	%rd14, %rd2, %rd13;
	ld.global.f64 	%fd4, [%rd14];
	mul.f64 	%fd5, %fd3, %fd4;
	fma.rn.f64 	%fd6, %fd1, %fd2, %fd5;
	add.s64 	%rd15, %rd1, %rd13;
	st.global.f64 	[%rd15], %fd6;
$L__BB0_6:
	ret;

}


// ===== COMPILED SASS (sm_100) =====

	.target	sm_100

	.elftype	@"ET_EXEC"


//--------------------- .note.nv.tkinfo           --------------------------
	.section	.note.nv.tkinfo,"",@"SHT_NOTE"
	.sectionflags	@"SHF_NOTE_NV_TKINFO"
	.tkinfo
        /*0018*/ 	.word	0x00000002
        /*0030*/ 	.string	""
        /*0030*/ 	.string	"ptxas"
        /*0030*/ 	.string	"Cuda compilation tools, release 13.0, V13.0.88"
        /*0030*/ 	.string	"Build cuda_13.0.r13.0/compiler.36424714_0"
        /*0030*/ 	.string	"-arch sm_100 -m 64 "



//--------------------- .note.nv.cuinfo           --------------------------
	.section	.note.nv.cuinfo,"",@"SHT_NOTE"
	.sectionflags	@"SHF_NOTE_NV_CUINFO"
        /*0018*/ 	.short	0x0002
        /*001a*/ 	.short	0x0064
        /*001c*/ 	.short	0x0082
	.zero		2


//--------------------- .nv.info                  --------------------------
	.section	.nv.info,"",@"SHT_CUDA_INFO"
	.align	4


	//----- nvinfo : EIATTR_REGCOUNT
	.align		4
        /*0000*/ 	.byte	0x04, 0x2f
        /*0002*/ 	.short	(.L_1 - .L_0)
	.align		4
.L_0:
        /*0004*/ 	.word	index@(_Z25multiplyTridiagonalMatrix17TridiagonalMatrixPdS0_)
        /*0008*/ 	.word	0x00000016


	//----- nvinfo : EIATTR_FRAME_SIZE
	.align		4
.L_1:
        /*000c*/ 	.byte	0x04, 0x11
        /*000e*/ 	.short	(.L_3 - .L_2)
	.align		4
.L_2:
        /*0010*/ 	.word	index@(_Z25multiplyTridiagonalMatrix17TridiagonalMatrixPdS0_)
        /*0014*/ 	.word	0x00000000


	//----- nvinfo : EIATTR_MIN_STACK_SIZE
	.align		4
.L_3:
        /*0018*/ 	.byte	0x04, 0x12
        /*001a*/ 	.short	(.L_5 - .L_4)
	.align		4
.L_4:
        /*001c*/ 	.word	index@(_Z25multiplyTridiagonalMatrix17TridiagonalMatrixPdS0_)
        /*0020*/ 	.word	0x00000000
.L_5:


//--------------------- .nv.compat                --------------------------
	.section	.nv.compat,"",@"SHT_CUDA_COMPAT_INFO"
	.align	4
        /*0000*/ 	.byte	0x02, 0x09, 0x00, 0x00, 0x02, 0x02, 0x01, 0x00, 0x02, 0x05, 0x05, 0x00, 0x03, 0x07, 0x01, 0x01
        /*0010*/ 	.byte	0x02, 0x03, 0x00, 0x00, 0x02, 0x06, 0x01, 0x00, 0x04, 0x0b, 0x08, 0x00, 0x01, 0x00, 0x00, 0x00
        /*0020*/ 	.byte	0x00, 0x00, 0x00, 0x00


//--------------------- .nv.info._Z25multiplyTridiagonalMatrix17TridiagonalMatrixPdS0_ --------------------------
	.section	.nv.info._Z25multiplyTridiagonalMatrix17TridiagonalMatrixPdS0_,"",@"SHT_CUDA_INFO"
	.sectionflags	@""
	.align	4


	//----- nvinfo : EIATTR_CUDA_API_VERSION
	.align		4
        /*0000*/ 	.byte	0x04, 0x37
        /*0002*/ 	.short	(.L_7 - .L_6)
.L_6:
        /*0004*/ 	.word	0x00000082


	//----- nvinfo : EIATTR_KPARAM_INFO
	.align		4
.L_7:
        /*0008*/ 	.byte	0x04, 0x17
        /*000a*/ 	.short	(.L_9 - .L_8)
.L_8:
        /*000c*/ 	.word	0x00000000
        /*0010*/ 	.short	0x0002
        /*0012*/ 	.short	0x0018
        /*0014*/ 	.byte	0x00, 0xf5, 0x21, 0x00


	//----- nvinfo : EIATTR_KPARAM_INFO
	.align		4
.L_9:
        /*0018*/ 	.byte	0x04, 0x17
        /*001a*/ 	.short	(.L_11 - .L_10)
.L_10:
        /*001c*/ 	.word	0x00000000
        /*0020*/ 	.short	0x0001
        /*0022*/ 	.short	0x0010
        /*0024*/ 	.byte	0x00, 0xf5, 0x21, 0x00


	//----- nvinfo : EIATTR_KPARAM_INFO
	.align		4
.L_11:
        /*0028*/ 	.byte	0x04, 0x17
        /*002a*/ 	.short	(.L_13 - .L_12)
.L_12:
        /*002c*/ 	.word	0x00000000
        /*0030*/ 	.short	0x0000
        /*0032*/ 	.short	0x0000
        /*0034*/ 	.byte	0x00, 0xf0, 0x41, 0x00


	//----- nvinfo : EIATTR_SPARSE_MMA_MASK
	.align		4
.L_13:
        /*0038*/ 	.byte	0x03, 0x50
        /*003a*/ 	.short	0x0000


	//----- nvinfo : EIATTR_MAXREG_COUNT
	.align		4
        /*003c*/ 	.byte	0x03, 0x1b
        /*003e*/ 	.short	0x00ff


	//----- nvinfo : EIATTR_MERCURY_ISA_VERSION
	.align		4
        /*0040*/ 	.byte	0x03, 0x5f
        /*0042*/ 	.short	0x0101


	//----- nvinfo : EIATTR_VRC_CTA_INIT_COUNT
	.align		4
        /*0044*/ 	.byte	0x02, 0x4a
	.zero		1
	.zero		1


	//----- nvinfo : EIATTR_EXIT_INSTR_OFFSETS
	.align		4
        /*0048*/ 	.byte	0x04, 0x1c
        /*004a*/ 	.short	(.L_15 - .L_14)


	//   ....[0]....
.L_14:
        /*004c*/ 	.word	0x000000f0


	//   ....[1]....
        /*0050*/ 	.word	0x00000290


	//   ....[2]....
        /*0054*/ 	.word	0x000002b0


	//   ....[3]....
        /*0058*/ 	.word	0x000003e0


	//----- nvinfo : EIATTR_CRS_STACK_SIZE
	.align		4
.L_15:
        /*005c*/ 	.byte	0x04, 0x1e
        /*005e*/ 	.short	(.L_17 - .L_16)
.L_16:
        /*0060*/ 	.word	0x00000000


	//----- nvinfo : EIATTR_CBANK_PARAM_SIZE
	.align		4
.L_17:
        /*0064*/ 	.byte	0x03, 0x19
        /*0066*/ 	.short	0x0020


	//----- nvinfo : EIATTR_PARAM_CBANK
	.align		4
        /*0068*/ 	.byte	0x04, 0x0a
        /*006a*/ 	.short	(.L_19 - .L_18)
	.align		4
.L_18:
        /*006c*/ 	.word	index@(.nv.constant0._Z25multiplyTridiagonalMatrix17TridiagonalMatrixPdS0_)
        /*0070*/ 	.short	0x0380
        /*0072*/ 	.short	0x0020


	//----- nvinfo : EIATTR_SW_WAR
	.align		4
.L_19:
        /*0074*/ 	.byte	0x04, 0x36
        /*0076*/ 	.short	(.L_21 - .L_20)
.L_20:
        /*0078*/ 	.word	0x00000008
.L_21:


//--------------------- .nv.callgraph             --------------------------
	.section	.nv.callgraph,"",@"SHT_CUDA_CALLGRAPH"
	.align	4
	.sectionentsize	8
	.align		4
        /*0000*/ 	.word	0x00000000
	.align		4
        /*0004*/ 	.word	0xffffffff
	.align		4
        /*0008*/ 	.word	0x00000000
	.align		4
        /*000c*/ 	.word	0xfffffffe
	.align		4
        /*0010*/ 	.word	0x00000000
	.align		4
        /*0014*/ 	.word	0xfffffffd
	.align		4
        /*0018*/ 	.word	0x00000000
	.align		4
        /*001c*/ 	.word	0xfffffffc


//--------------------- .text._Z25multiplyTridiagonalMatrix17TridiagonalMatrixPdS0_ --------------------------
	.section	.text._Z25multiplyTridiagonalMatrix17TridiagonalMatrixPdS0_,"ax",@progbits
	.align	128
        .global         _Z25multiplyTridiagonalMatrix17TridiagonalMatrixPdS0_
        .type           _Z25multiplyTridiagonalMatrix17TridiagonalMatrixPdS0_,@function
        .size           _Z25multiplyTridiagonalMatrix17TridiagonalMatrixPdS0_,(.L_x_3 - _Z25multiplyTridiagonalMatrix17TridiagonalMatrixPdS0_)
        .other          _Z25multiplyTridiagonalMatrix17TridiagonalMatrixPdS0_,@"STO_CUDA_ENTRY STV_DEFAULT"
_Z25multiplyTridiagonalMatrix17TridiagonalMatrixPdS0_:
.text._Z25multiplyTridiagonalMatrix17TridiagonalMatrixPdS0_:
[----:B------:R-:W-:Y:S01]  /*0000*/  LDC R1, c[0x0][0x37c] ;  /* 0x0000df00ff017b82 */ /* 0x000fe20000000800 */
[----:B------:R-:W0:Y:S01]  /*0010*/  S2R R0, SR_TID.X ;  /* 0x0000000000007919 */ /* 0x000e220000002100 */
[----:B------:R-:W1:Y:S01]  /*0020*/  LDCU.64 UR4, c[0x0][0x358] ;  /* 0x00006b00ff0477ac */ /* 0x000e620008000a00 */
[----:B0-----:R-:W-:-:S13]  /*0030*/  ISETP.NE.AND P0, PT, R0, RZ, PT ;  /* 0x000000ff0000720c */ /* 0x001fda0003f05270 */
[----:B-1----:R-:W-:Y:S05]  /*0040*/  @P0 BRA `(.L_x_0) ;  /* 0x00000000002c0947 */ /* 0x002fea0003800000 */
[----:B------:R-:W0:Y:S08]  /*0050*/  LDC.64 R2, c[0x0][0x388] ;  /* 0x0000e200ff027b82 */ /* 0x000e300000000a00 */
[----:B------:R-:W1:Y:S01]  /*0060*/  LDC.64 R6, c[0x0][0x390] ;  /* 0x0000e400ff067b82 */ /* 0x000e620000000a00 */
[----:B0-----:R-:W2:Y:S04]  /*0070*/  LDG.E.64 R10, desc[UR4][R2.64+0x8] ;  /* 0x00000804020a7981 */ /* 0x001ea8000c1e1b00 */
[----:B------:R-:W3:Y:S04]  /*0080*/  LDG.E.64 R4, desc[UR4][R2.64] ;  /* 0x0000000402047981 */ /* 0x000ee8000c1e1b00 */
[----:B-1----:R-:W2:Y:S04]  /*0090*/  LDG.E.64 R12, desc[UR4][R6.64+0x8] ;  /* 0x00000804060c7981 */ /* 0x002ea8000c1e1b00 */
[----:B------:R-:W3:Y:S01]  /*00a0*/  LDG.E.64 R8, desc[UR4][R6.64] ;  /* 0x0000000406087981 */ /* 0x000ee2000c1e1b00 */
[----:B------:R-:W0:Y:S01]  /*00b0*/  LDC.64 R14, c[0x0][0x398] ;  /* 0x0000e600ff0e7b82 */ /* 0x000e220000000a00 */
[----:B--2---:R-:W-:-:S08]  /*00c0*/  DMUL R10, R10, R12 ;  /* 0x0000000c0a0a7228 */ /* 0x004fd00000000000 */
[----:B---3--:R-:W-:-:S07]  /*00d0*/  DFMA R4, R4, R8, R10 ;  /* 0x000000080404722b */ /* 0x008fce000000000a */
[----:B0-----:R-:W-:Y:S01]  /*00e0*/  STG.E.64 desc[UR4][R14.64], R4 ;  /* 0x000000040e007986 */ /* 0x001fe2000c101b04 */
[----:B------:R-:W-:Y:S05]  /*00f0*/  EXIT ;  /* 0x000000000000794d */ /* 0x000fea0003800000 */
.L_x_0:
[----:B------:R-:W0:Y:S02]  /*0100*/  LDC R3, c[0x0][0x380] ;  /* 0x0000e000ff037b82 */ /* 0x000e240000000800 */
[----:B0-----:R-:W-:-:S04]  /*0110*/  IADD3 R3, PT, PT, R3, -0x1, RZ ;  /* 0xffffffff03037810 */ /* 0x001fc80007ffe0ff */
[----:B------:R-:W-:-:S13]  /*0120*/  ISETP.GE.U32.AND P0, PT, R0, R3, PT ;  /* 0x000000030000720c */ /* 0x000fda0003f06070 */
[----:B------:R-:W-:Y:S05]  /*0130*/  @P0 BRA `(.L_x_1) ;  /* 0x0000000000580947 */ /* 0x000fea0003800000 */
[----:B------:R-:W0:Y:S01]  /*0140*/  LDC.64 R6, c[0x0][0x388] ;  /* 0x0000e200ff067b82 */ /* 0x000e220000000a00 */
[C---:B------:R-:W-:Y:S02]  /*0150*/  LEA R11, R0.reuse, R0, 0x1 ;  /* 0x00000000000b7211 */ /* 0x040fe400078e08ff */
[----:B------:R-:W-:-:S04]  /*0160*/  IADD3 R15, PT, PT, R0, -0x1, RZ ;  /* 0xffffffff000f7810 */ /* 0x000fc80007ffe0ff */
[----:B------:R-:W-:Y:S01]  /*0170*/  LEA R17, R0, R15, 0x1 ;  /* 0x0000000f00117211 */ /* 0x000fe200078e08ff */
[----:B------:R-:W1:Y:S08]  /*0180*/  LDC.64 R8, c[0x0][0x390] ;  /* 0x0000e400ff087b82 */ /* 0x000e700000000a00 */
[----:B------:R-:W2:Y:S01]  /*0190*/  LDC.64 R18, c[0x0][0x398] ;  /* 0x0000e600ff127b82 */ /* 0x000ea20000000a00 */
[----:B0-----:R-:W-:-:S05]  /*01a0*/  IMAD.WIDE.U32 R10, R11, 0x8, R6 ;  /* 0x000000080b0a7825 */ /* 0x001fca00078e0006 */
[----:B------:R-:W3:Y:S01]  /*01b0*/  LDG.E.64 R2, desc[UR4][R10.64] ;  /* 0x000000040a027981 */ /* 0x000ee2000c1e1b00 */
[----:B-1----:R-:W-:-:S05]  /*01c0*/  IMAD.WIDE.U32 R12, R0, 0x8, R8 ;  /* 0x00000008000c7825 */ /* 0x002fca00078e0008 */
[----:B------:R-:W3:Y:S01]  /*01d0*/  LDG.E.64 R4, desc[UR4][R12.64] ;  /* 0x000000040c047981 */ /* 0x000ee2000c1e1b00 */
[----:B------:R-:W-:-:S03]  /*01e0*/  IMAD.WIDE.U32 R8, R15, 0x8, R8 ;  /* 0x000000080f087825 */ /* 0x000fc600078e0008 */
[----:B------:R-:W4:Y:S01]  /*01f0*/  LDG.E.64 R14, desc[UR4][R10.64+0x8] ;  /* 0x000008040a0e7981 */ /* 0x000f22000c1e1b00 */
[----:B------:R-:W-:-:S03]  /*0200*/  IMAD.WIDE.U32 R6, R17, 0x8, R6 ;  /* 0x0000000811067825 */ /* 0x000fc600078e0006 */
[----:B------:R-:W5:Y:S04]  /*0210*/  LDG.E.64 R8, desc[UR4][R8.64] ;  /* 0x0000000408087981 */ /* 0x000f68000c1e1b00 */
[----:B------:R-:W5:Y:S04]  /*0220*/  LDG.E.64 R6, desc[UR4][R6.64] ;  /* 0x0000000406067981 */ /* 0x000f68000c1e1b00 */
[----:B------:R-:W4:Y:S01]  /*0230*/  LDG.E.64 R16, desc[UR4][R12.64+0x8] ;  /* 0x000008040c107981 */ /* 0x000f22000c1e1b00 */
[----:B---3--:R-:W-:Y:S01]  /*0240*/  DMUL R2, R2, R4 ;  /* 0x0000000402027228 */ /* 0x008fe20000000000 */
[----:B--2---:R-:W-:-:S07]  /*0250*/  IMAD.WIDE.U32 R4, R0, 0x8, R18 ;  /* 0x0000000800047825 */ /* 0x004fce00078e0012 */
[----:B-----5:R-:W-:-:S08]  /*0260*/  DFMA R2, R6, R8, R2 ;  /* 0x000000080602722b */ /* 0x020fd00000000002 */
[----:B----4-:R-:W-:-:S07]  /*0270*/  DFMA R2, R14, R16, R2 ;  /* 0x000000100e02722b */ /* 0x010fce0000000002 */
[----:B------:R-:W-:Y:S01]  /*0280*/  STG.E.64 desc[UR4][R4.64], R2 ;  /* 0x0000000204007986 */ /* 0x000fe2000c101b04 */
[----:B------:R-:W-:Y:S05]  /*0290*/  EXIT ;  /* 0x000000000000794d */ /* 0x000fea0003800000 */
.L_x_1:
[----:B------:R-:W-:-:S13]  /*02a0*/  ISETP.NE.AND P0, PT, R0, R3, PT ;  /* 0x000000030000720c */ /* 0x000fda0003f05270 */
[----:B------:R-:W-:Y:S05]  /*02b0*/  @P0 EXIT ;  /* 0x000000000000094d */ /* 0x000fea0003800000 */
[----:B------:R-:W0:Y:S01]  /*02c0*/  LDC.64 R4, c[0x0][0x390] ;  /* 0x0000e400ff047b82 */ /* 0x000e220000000a00 */
[C---:B------:R-:W-:Y:S02]  /*02d0*/  LEA R13, R0.reuse, R0, 0x1 ;  /* 0x00000000000d7211 */ /* 0x040fe400078e08ff */
[----:B------:R-:W-:-:S04]  /*02e0*/  IADD3 R11, PT, PT, R0, -0x1, RZ ;  /* 0xffffffff000b7810 */ /* 0x000fc80007ffe0ff */
[C---:B------:R-:W-:Y:S01]  /*02f0*/  LEA R15, R0.reuse, R11, 0x1 ;  /* 0x0000000b000f7211 */ /* 0x040fe200078e08ff */
[----:B------:R-:W1:Y:S01]  /*0300*/  LDC.64 R2, c[0x0][0x388] ;  /* 0x0000e200ff027b82 */ /* 0x000e620000000a00 */
[----:B0-----:R-:W-:-:S04]  /*0310*/  IMAD.WIDE.U32 R8, R0, 0x8, R4 ;  /* 0x0000000800087825 */ /* 0x001fc800078e0004 */
[----:B-1----:R-:W-:Y:S02]  /*0320*/  IMAD.WIDE.U32 R12, R13, 0x8, R2 ;  /* 0x000000080d0c7825 */ /* 0x002fe400078e0002 */
[----:B------:R-:W2:Y:S04]  /*0330*/  LDG.E.64 R8, desc[UR4][R8.64] ;  /* 0x0000000408087981 */ /* 0x000ea8000c1e1b00 */
[----:B------:R-:W2:Y:S01]  /*0340*/  LDG.E.64 R6, desc[UR4][R12.64] ;  /* 0x000000040c067981 */ /* 0x000ea2000c1e1b00 */
[----:B------:R-:W-:-:S04]  /*0350*/  IMAD.WIDE.U32 R4, R11, 0x8, R4 ;  /* 0x000000080b047825 */ /* 0x000fc800078e0004 */
[----:B------:R-:W-:Y:S02]  /*0360*/  IMAD.WIDE.U32 R10, R15, 0x8, R2 ;  /* 0x000000080f0a7825 */ /* 0x000fe400078e0002 */
[----:B------:R-:W3:Y:S01]  /*0370*/  LDG.E.64 R4, desc[UR4][R4.64] ;  /* 0x0000000404047981 */ /* 0x000ee2000c1e1b00 */
[----:B------:R-:W0:Y:S03]  /*0380*/  LDC.64 R14, c[0x0][0x398] ;  /* 0x0000e600ff0e7b82 */ /* 0x000e260000000a00 */
[----:B------:R-:W3:Y:S01]  /*0390*/  LDG.E.64 R2, desc[UR4][R10.64] ;  /* 0x000000040a027981 */ /* 0x000ee2000c1e1b00 */
[----:B0-----:R-:W-:Y:S01]  /*03a0*/  IMAD.WIDE.U32 R14, R0, 0x8, R14 ;  /* 0x00000008000e7825 */ /* 0x001fe200078e000e */
[----:B--2---:R-:W-:-:S08]  /*03b0*/  DMUL R6, R6, R8 ;  /* 0x0000000806067228 */ /* 0x004fd00000000000 */
[----:B---3--:R-:W-:-:S07]  /*03c0*/  DFMA R2, R2, R4, R6 ;  /* 0x000000040202722b */ /* 0x008fce0000000006 */
[----:B------:R-:W-:Y:S01]  /*03d0*/  STG.E.64 desc[UR4][R14.64], R2 ;  /* 0x000000020e007986 */ /* 0x000fe2000c101b04 */
[----:B------:R-:W-:Y:S05]  /*03e0*/  EXIT ;  /* 0x000000000000794d */ /* 0x000fea0003800000 */
.L_x_2:
[----:B------:R-:W-:-:S00]  /*03f0*/  BRA `(.L_x_2) ;  /* 0xfffffffc00fc7947 */ /* 0x000fc0000383ffff */
[----:B------:R-:W-:-:S00]  /*0400*/  NOP ;  /* 0x0000000000007918 */ /* 0x000fc00000000000 */
[----:B------:R-:W-:-:S00]  /*0410*/  NOP ;  /* 0x0000000000007918 */ /* 0x000fc00000000000 */
[----:B------:R-:W-:-:S00]  /*0420*/  NOP ;  /* 0x0000000000007918 */ /* 0x000fc00000000000 */
[----:B------:R-:W-:-:S00]  /*0430*/  NOP ;  /* 0x0000000000007918 */ /* 0x000fc00000000000 */
[----:B------:R-:W-:-:S00]  /*0440*/  NOP ;  /* 0x0000000000007918 */ /* 0x000fc00000000000 */
[----:B------:R-:W-:-:S00]  /*0450*/  NOP ;  /* 0x0000000000007918 */ /* 0x000fc00000000000 */
[----:B------:R-:W-:-:S00]  /*0460*/  NOP ;  /* 0x0000000000007918 */ /* 0x000fc00000000000 */
[----:B------:R-:W-:-:S00]  /*0470*/  NOP ;  /* 0x0000000000007918 */ /* 0x000fc00000000000 */
.L_x_3:


//--------------------- .nv.shared.reserved.0     --------------------------
	.section	.nv.shared.reserved.0,"aw",@nobits
	.weak		__nv_reservedSMEM_offset_0_alias
	.size		__nv_reservedSMEM_offset_0_alias, 0, 64
	.other		__nv_reservedSMEM_offset_0_alias,@"STO_CUDA_RESERVED_SHARED STV_DEFAULT"
__nv_reservedSMEM_offset_0_alias:
	.zero		0
	.zero		64


//--------------------- .nv.constant0._Z25multiplyTridiagonalMatrix17TridiagonalMatrixPdS0_ --------------------------
	.section	.nv.constant0._Z25multiplyTridiagonalMatrix17TridiagonalMatrixPdS0_,"a",@progbits
	.sectionflags	@""
	.align	4
.nv.constant0._Z25multiplyTridiagonalMatrix17TridiagonalMatrixPdS0_:
	.zero		928


//--------------------- SYMBOLS --------------------------

	.type		.nv.reservedSmem.offset0,@object
	.size		.nv.reservedSmem.offset0,0x4
